//
// Generated by NVIDIA NVVM Compiler
//
// Compiler Build ID: CL-36424714
// Cuda compilation tools, release 13.0, V13.0.88
// Based on NVVM 20.0.0
//

.version 9.0
.target sm_100
.address_size 64

	// .globl	_Z17computeMandelbrotddddiiPh

.visible .entry _Z17computeMandelbrotddddiiPh(
	.param .f64 _Z17computeMandelbrotddddiiPh_param_0,
	.param .f64 _Z17computeMandelbrotddddiiPh_param_1,
	.param .f64 _Z17computeMandelbrotddddiiPh_param_2,
	.param .f64 _Z17computeMandelbrotddddiiPh_param_3,
	.param .u32 _Z17computeMandelbrotddddiiPh_param_4,
	.param .u32 _Z17computeMandelbrotddddiiPh_param_5,
	.param .u64 .ptr .align 1 _Z17computeMandelbrotddddiiPh_param_6
)
{
	.reg .pred 	%p<8>;
	.reg .b16 	%rs<5>;
	.reg .b32 	%r<22>;
	.reg .b64 	%rd<5>;
	.reg .b64 	%fd<33>;

	ld.param.f64 	%fd11, [_Z17computeMandelbrotddddiiPh_param_0];
	ld.param.f64 	%fd12, [_Z17computeMandelbrotddddiiPh_param_1];
	ld.param.f64 	%fd13, [_Z17computeMandelbrotddddiiPh_param_2];
	ld.param.f64 	%fd14, [_Z17computeMandelbrotddddiiPh_param_3];
	ld.param.u32 	%r5, [_Z17computeMandelbrotddddiiPh_param_4];
	ld.param.u32 	%r7, [_Z17computeMandelbrotddddiiPh_param_5];
	ld.param.u64 	%rd1, [_Z17computeMandelbrotddddiiPh_param_6];
	mov.u32 	%r8, %ctaid.x;
	mov.u32 	%r9, %ntid.x;
	mov.u32 	%r10, %tid.x;
	mad.lo.s32 	%r1, %r8, %r9, %r10;
	mov.u32 	%r11, %ctaid.y;
	mov.u32 	%r12, %ntid.y;
	mov.u32 	%r13, %tid.y;
	mad.lo.s32 	%r14, %r11, %r12, %r13;
	setp.ge.s32 	%p1, %r1, %r5;
	setp.ge.s32 	%p2, %r14, %r7;
	or.pred  	%p3, %p1, %p2;
	@%p3 bra 	$L__BB0_6;
	sub.f64 	%fd16, %fd12, %fd11;
	cvt.rn.f64.s32 	%fd17, %r1;
	mul.f64 	%fd18, %fd16, %fd17;
	cvt.rn.f64.s32 	%fd19, %r5;
	div.rn.f64 	%fd20, %fd18, %fd19;
	add.f64 	%fd1, %fd11, %fd20;
	sub.f64 	%fd21, %fd14, %fd13;
	cvt.rn.f64.u32 	%fd22, %r14;
	mul.f64 	%fd23, %fd21, %fd22;
	cvt.rn.f64.u32 	%fd24, %r7;
	div.rn.f64 	%fd25, %fd23, %fd24;
	add.f64 	%fd2, %fd13, %fd25;
	mov.b32 	%r21, 0;
	mov.f64 	%fd29, 0d0000000000000000;
	mov.f64 	%fd30, %fd29;
	mov.f64 	%fd31, %fd29;
	mov.f64 	%fd32, %fd29;
$L__BB0_2:
	sub.f64 	%fd26, %fd30, %fd29;
	add.f64 	%fd7, %fd1, %fd26;
	add.f64 	%fd27, %fd32, %fd32;
	fma.rn.f64 	%fd31, %fd27, %fd31, %fd2;
	add.s32 	%r4, %r21, 1;
	mul.f64 	%fd30, %fd7, %fd7;
	mul.f64 	%fd29, %fd31, %fd31;
	add.f64 	%fd28, %fd30, %fd29;
	setp.le.f64 	%p4, %fd28, 0d4010000000000000;
	setp.lt.u32 	%p5, %r21, 999;
	and.pred  	%p6, %p4, %p5;
	mov.u32 	%r21, %r4;
	mov.f64 	%fd32, %fd7;
	@%p6 bra 	$L__BB0_2;
	setp.eq.s32 	%p7, %r4, 1000;
	mov.b16 	%rs4, 0;
	@%p7 bra 	$L__BB0_5;
	mul.lo.s32 	%r16, %r4, 255;
	mul.hi.u32 	%r17, %r16, 274877907;
	shr.u32 	%r18, %r17, 6;
	cvt.u16.u32 	%rs4, %r18;
$L__BB0_5:
	mad.lo.s32 	%r19, %r5, %r14, %r1;
	mul.lo.s32 	%r20, %r19, 3;
	cvt.s64.s32 	%rd2, %r20;
	cvta.to.global.u64 	%rd3, %rd1;
	add.s64 	%rd4, %rd3, %rd2;
	st.global.u8 	[%rd4], %rs4;
	st.global.u8 	[%rd4+1], %rs4;
	st.global.u8 	[%rd4+2], %rs4;
$L__BB0_6:
	ret;

}


// ===== COMPILED SASS (sm_100) =====

	.target	sm_100

	.elftype	@"ET_EXEC"


//--------------------- .note.nv.tkinfo           --------------------------
	.section	.note.nv.tkinfo,"",@"SHT_NOTE"
	.sectionflags	@"SHF_NOTE_NV_TKINFO"
	.tkinfo
        /*0018*/ 	.word	0x00000002
        /*0030*/ 	.string	""
        /*0030*/ 	.string	"ptxas"
        /*0030*/ 	.string	"Cuda compilation tools, release 13.0, V13.0.88"
        /*0030*/ 	.string	"Build cuda_13.0.r13.0/compiler.36424714_0"
        /*0030*/ 	.string	"-arch sm_100 -m 64 "



//--------------------- .note.nv.cuinfo           --------------------------
	.section	.note.nv.cuinfo,"",@"SHT_NOTE"
	.sectionflags	@"SHF_NOTE_NV_CUINFO"
        /*0018*/ 	.short	0x0002
        /*001a*/ 	.short	0x0064
        /*001c*/ 	.short	0x0082
	.zero		2


//--------------------- .nv.info                  --------------------------
	.section	.nv.info,"",@"SHT_CUDA_INFO"
	.align	4


	//----- nvinfo : EIATTR_REGCOUNT
	.align		4
        /*0000*/ 	.byte	0x04, 0x2f
        /*0002*/ 	.short	(.L_1 - .L_0)
	.align		4
.L_0:
        /*0004*/ 	.word	index@(_Z17computeMandelbrotddddiiPh)
        /*0008*/ 	.word	0x0000001c


	//----- nvinfo : EIATTR_FRAME_SIZE
	.align		4
.L_1:
        /*000c*/ 	.byte	0x04, 0x11
        /*000e*/ 	.short	(.L_3 - .L_2)
	.align		4
.L_2:
        /*0010*/ 	.word	index@($__internal_0_$__cuda_sm20_div_rn_f64_full)
        /*0014*/ 	.word	0x00000000


	//----- nvinfo : EIATTR_FRAME_SIZE
	.align		4
.L_3:
        /*0018*/ 	.byte	0x04, 0x11
        /*001a*/ 	.short	(.L_5 - .L_4)
	.align		4
.L_4:
        /*001c*/ 	.word	index@(_Z17computeMandelbrotddddiiPh)
        /*0020*/ 	.word	0x00000000


	//----- nvinfo : EIATTR_MIN_STACK_SIZE
	.align		4
.L_5:
        /*0024*/ 	.byte	0x04, 0x12
        /*0026*/ 	.short	(.L_7 - .L_6)
	.align		4
.L_6:
        /*0028*/ 	.word	index@(_Z17computeMandelbrotddddiiPh)
        /*002c*/ 	.word	0x00000000
.L_7:


//--------------------- .nv.compat                --------------------------
	.section	.nv.compat,"",@"SHT_CUDA_COMPAT_INFO"
	.align	4
        /*0000*/ 	.byte	0x02, 0x09, 0x00, 0x00, 0x02, 0x02, 0x01, 0x00, 0x02, 0x05, 0x05, 0x00, 0x03, 0x07, 0x01, 0x01
        /*0010*/ 	.byte	0x02, 0x03, 0x00, 0x00, 0x02, 0x06, 0x01, 0x00, 0x04, 0x0b, 0x08, 0x00, 0x01, 0x00, 0x00, 0x00
        /*0020*/ 	.byte	0x00, 0x00, 0x00, 0x00


//--------------------- .nv.info._Z17computeMandelbrotddddiiPh --------------------------
	.section	.nv.info._Z17computeMandelbrotddddiiPh,"",@"SHT_CUDA_INFO"
	.sectionflags	@""
	.align	4


	//----- nvinfo : EIATTR_CUDA_API_VERSION
	.align		4
        /*0000*/ 	.byte	0x04, 0x37
        /*0002*/ 	.short	(.L_9 - .L_8)
.L_8:
        /*0004*/ 	.word	0x00000082


	//----- nvinfo : EIATTR_KPARAM_INFO
	.align		4
.L_9:
        /*0008*/ 	.byte	0x04, 0x17
        /*000a*/ 	.short	(.L_11 - .L_10)
.L_10:
        /*000c*/ 	.word	0x00000000
        /*0010*/ 	.short	0x0006
        /*0012*/ 	.short	0x0028
        /*0014*/ 	.byte	0x00, 0xf5, 0x21, 0x00


	//----- nvinfo : EIATTR_KPARAM_INFO
	.align		4
.L_11:
        /*0018*/ 	.byte	0x04, 0x17
        /*001a*/ 	.short	(.L_13 - .L_12)
.L_12:
        /*001c*/ 	.word	0x00000000
        /*0020*/ 	.short	0x0005
        /*0022*/ 	.short	0x0024
        /*0024*/ 	.byte	0x00, 0xf0, 0x11, 0x00


	//----- nvinfo : EIATTR_KPARAM_INFO
	.align		4
.L_13:
        /*0028*/ 	.byte	0x04, 0x17
        /*002a*/ 	.short	(.L_15 - .L_14)
.L_14:
        /*002c*/ 	.word	0x00000000
        /*0030*/ 	.short	0x0004
        /*0032*/ 	.short	0x0020
        /*0034*/ 	.byte	0x00, 0xf0, 0x11, 0x00


	//----- nvinfo : EIATTR_KPARAM_INFO
	.align		4
.L_15:
        /*0038*/ 	.byte	0x04, 0x17
        /*003a*/ 	.short	(.L_17 - .L_16)
.L_16:
        /*003c*/ 	.word	0x00000000
        /*0040*/ 	.short	0x0003
        /*0042*/ 	.short	0x0018
        /*0044*/ 	.byte	0x00, 0xf0, 0x21, 0x00


	//----- nvinfo : EIATTR_KPARAM_INFO
	.align		4
.L_17:
        /*0048*/ 	.byte	0x04, 0x17
        /*004a*/ 	.short	(.L_19 - .L_18)
.L_18:
        /*004c*/ 	.word	0x00000000
        /*0050*/ 	.short	0x0002
        /*0052*/ 	.short	0x0010
        /*0054*/ 	.byte	0x00, 0xf0, 0x21, 0x00


	//----- nvinfo : EIATTR_KPARAM_INFO
	.align		4
.L_19:
        /*0058*/ 	.byte	0x04, 0x17
        /*005a*/ 	.short	(.L_21 - .L_20)
.L_20:
        /*005c*/ 	.word	0x00000000
        /*0060*/ 	.short	0x0001
        /*0062*/ 	.short	0x0008
        /*0064*/ 	.byte	0x00, 0xf0, 0x21, 0x00


	//----- nvinfo : EIATTR_KPARAM_INFO
	.align		4
.L_21:
        /*0068*/ 	.byte	0x04, 0x17
        /*006a*/ 	.short	(.L_23 - .L_22)
.L_22:
        /*006c*/ 	.word	0x00000000
        /*0070*/ 	.short	0x0000
        /*0072*/ 	.short	0x0000
        /*0074*/ 	.byte	0x00, 0xf0, 0x21, 0x00


	//----- nvinfo : EIATTR_SPARSE_MMA_MASK
	.align		4
.L_23:
        /*0078*/ 	.byte	0x03, 0x50
        /*007a*/ 	.short	0x0000


	//----- nvinfo : EIATTR_MAXREG_COUNT
	.align		4
        /*007c*/ 	.byte	0x03, 0x1b
        /*007e*/ 	.short	0x00ff


	//----- nvinfo : EIATTR_MERCURY_ISA_VERSION
	.align		4
        /*0080*/ 	.byte	0x03, 0x5f
        /*0082*/ 	.short	0x0101


	//----- nvinfo : EIATTR_VRC_CTA_INIT_COUNT
	.align		4
        /*0084*/ 	.byte	0x02, 0x4a
	.zero		1
	.zero		1


	//----- nvinfo : EIATTR_EXIT_INSTR_OFFSETS
	.align		4
        /*0088*/ 	.byte	0x04, 0x1c
        /*008a*/ 	.short	(.L_25 - .L_24)


	//   ....[0]....
.L_24:
        /*008c*/ 	.word	0x000000c0


	//   ....[1]....
        /*0090*/ 	.word	0x00000710


	//----- nvinfo : EIATTR_CRS_STACK_SIZE
	.align		4
.L_25:
        /*0094*/ 	.byte	0x04, 0x1e
        /*0096*/ 	.short	(.L_27 - .L_26)
.L_26:
        /*0098*/ 	.word	0x00000000


	//----- nvinfo : EIATTR_CBANK_PARAM_SIZE
	.align		4
.L_27:
        /*009c*/ 	.byte	0x03, 0x19
        /*009e*/ 	.short	0x0030


	//----- nvinfo : EIATTR_PARAM_CBANK
	.align		4
        /*00a0*/ 	.byte	0x04, 0x0a
        /*00a2*/ 	.short	(.L_29 - .L_28)
	.align		4
.L_28:
        /*00a4*/ 	.word	index@(.nv.constant0._Z17computeMandelbrotddddiiPh)
        /*00a8*/ 	.short	0x0380
        /*00aa*/ 	.short	0x0030


	//----- nvinfo : EIATTR_SW_WAR
	.align		4
.L_29:
        /*00ac*/ 	.byte	0x04, 0x36
        /*00ae*/ 	.short	(.L_31 - .L_30)
.L_30:
        /*00b0*/ 	.word	0x00000008
.L_31:


//--------------------- .nv.callgraph             --------------------------
	.section	.nv.callgraph,"",@"SHT_CUDA_CALLGRAPH"
	.align	4
	.sectionentsize	8
	.align		4
        /*0000*/ 	.word	0x00000000
	.align		4
        /*0004*/ 	.word	0xffffffff
	.align		4
        /*0008*/ 	.word	0x00000000
	.align		4
        /*000c*/ 	.word	0xfffffffe
	.align		4
        /*0010*/ 	.word	0x00000000
	.align		4
        /*0014*/ 	.word	0xfffffffd
	.align		4
        /*0018*/ 	.word	0x00000000
	.align		4
        /*001c*/ 	.word	0xfffffffc


//--------------------- .text._Z17computeMandelbrotddddiiPh --------------------------
	.section	.text._Z17computeMandelbrotddddiiPh,"ax",@progbits
	.align	128
        .global         _Z17computeMandelbrotddddiiPh
        .type           _Z17computeMandelbrotddddiiPh,@function
        .size           _Z17computeMandelbrotddddiiPh,(.L_x_12 - _Z17computeMandelbrotddddiiPh)
        .other          _Z17computeMandelbrotddddiiPh,@"STO_CUDA_ENTRY STV_DEFAULT"
_Z17computeMandelbrotddddiiPh:
.text._Z17computeMandelbrotddddiiPh:
[----:B------:R-:W-:Y:S01]  /*0000*/  LDC R1, c[0x0][0x37c] ;  /* 0x0000df00ff017b82 */ /* 0x000fe20000000800 */
[----:B------:R-:W0:Y:S07]  /*0010*/  S2R R2, SR_TID.Y ;  /* 0x0000000000027919 */ /* 0x000e2e0000002200 */
[----:B------:R-:W1:Y:S01]  /*0020*/  LDC R0, c[0x0][0x360] ;  /* 0x0000d800ff007b82 */ /* 0x000e620000000800 */
[----:B------:R-:W2:Y:S01]  /*0030*/  LDCU.64 UR6, c[0x0][0x3a0] ;  /* 0x00007400ff0677ac */ /* 0x000ea20008000a00 */
[----:B------:R-:W1:Y:S06]  /*0040*/  S2R R3, SR_TID.X ;  /* 0x0000000000037919 */ /* 0x000e6c0000002100 */
[----:B------:R-:W0:Y:S08]  /*0050*/  S2UR UR5, SR_CTAID.Y ;  /* 0x00000000000579c3 */ /* 0x000e300000002600 */
[----:B------:R-:W0:Y:S08]  /*0060*/  LDC R7, c[0x0][0x364] ;  /* 0x0000d900ff077b82 */ /* 0x000e300000000800 */
[----:B------:R-:W1:Y:S01]  /*0070*/  S2UR UR4, SR_CTAID.X ;  /* 0x00000000000479c3 */ /* 0x000e620000002500 */
[----:B0-----:R-:W-:-:S05]  /*0080*/  IMAD R7, R7, UR5, R2 ;  /* 0x0000000507077c24 */ /* 0x001fca000f8e0202 */
[----:B--2---:R-:W-:Y:S01]  /*0090*/  ISETP.GE.AND P0, PT, R7, UR7, PT ;  /* 0x0000000707007c0c */ /* 0x004fe2000bf06270 */
[----:B-1----:R-:W-:-:S05]  /*00a0*/  IMAD R0, R0, UR4, R3 ;  /* 0x0000000400007c24 */ /* 0x002fca000f8e0203 */
[----:B------:R-:W-:-:S13]  /*00b0*/  ISETP.GE.OR P0, PT, R0, UR6, P0 ;  /* 0x0000000600007c0c */ /* 0x000fda0008706670 */
[----:B------:R-:W-:Y:S05]  /*00c0*/  @P0 EXIT ;  /* 0x000000000000094d */ /* 0x000fea0003800000 */
[----:B------:R-:W0:Y:S01]  /*00d0*/  I2F.F64 R4, UR6 ;  /* 0x0000000600047d12 */ /* 0x000e220008201c00 */
[----:B------:R-:W-:Y:S01]  /*00e0*/  IMAD.MOV.U32 R2, RZ, RZ, 0x1 ;  /* 0x00000001ff027424 */ /* 0x000fe200078e00ff */
[----:B------:R-:W1:Y:S01]  /*00f0*/  LDC.64 R14, c[0x0][0x380] ;  /* 0x0000e000ff0e7b82 */ /* 0x000e620000000a00 */
[----:B------:R-:W-:Y:S07]  /*0100*/  BSSY.RECONVERGENT B0, `(.L_x_0) ;  /* 0x0000019000007945 */ /* 0x000fee0003800200 */
[----:B------:R-:W1:Y:S01]  /*0110*/  LDC.64 R12, c[0x0][0x388] ;  /* 0x0000e200ff0c7b82 */ /* 0x000e620000000a00 */
[----:B0-----:R-:W0:Y:S02]  /*0120*/  MUFU.RCP64H R3, R5 ;  /* 0x0000000500037308 */ /* 0x001e240000001800 */
[----:B0-----:R-:W-:-:S08]  /*0130*/  DFMA R8, -R4, R2, 1 ;  /* 0x3ff000000408742b */ /* 0x001fd00000000102 */
[----:B------:R-:W-:-:S08]  /*0140*/  DFMA R8, R8, R8, R8 ;  /* 0x000000080808722b */ /* 0x000fd00000000008 */
[----:B------:R-:W-:Y:S02]  /*0150*/  DFMA R10, R2, R8, R2 ;  /* 0x00000008020a722b */ /* 0x000fe40000000002 */
[----:B------:R-:W0:Y:S01]  /*0160*/  I2F.F64 R8, R0 ;  /* 0x0000000000087312 */ /* 0x000e220000201c00 */
[----:B-1----:R-:W-:-:S05]  /*0170*/  DADD R2, R12, -R14 ;  /* 0x000000000c027229 */ /* 0x002fca000000080e */
[----:B------:R-:W-:-:S08]  /*0180*/  DFMA R12, -R4, R10, 1 ;  /* 0x3ff00000040c742b */ /* 0x000fd0000000010a */
[----:B------:R-:W-:Y:S02]  /*0190*/  DFMA R12, R10, R12, R10 ;  /* 0x0000000c0a0c722b */ /* 0x000fe4000000000a */
[----:B0-----:R-:W-:-:S08]  /*01a0*/  DMUL R8, R2, R8 ;  /* 0x0000000802087228 */ /* 0x001fd00000000000 */
[----:B------:R-:W-:Y:S02]  /*01b0*/  DMUL R2, R8, R12 ;  /* 0x0000000c08027228 */ /* 0x000fe40000000000 */
[----:B------:R-:W-:-:S06]  /*01c0*/  FSETP.GEU.AND P1, PT, |R9|, 6.5827683646048100446e-37, PT ;  /* 0x036000000900780b */ /* 0x000fcc0003f2e200 */
[----:B------:R-:W-:-:S08]  /*01d0*/  DFMA R10, -R4, R2, R8 ;  /* 0x00000002040a722b */ /* 0x000fd00000000108 */
[----:B------:R-:W-:-:S10]  /*01e0*/  DFMA R2, R12, R10, R2 ;  /* 0x0000000a0c02722b */ /* 0x000fd40000000002 */
[----:B------:R-:W-:-:S05]  /*01f0*/  FFMA R6, RZ, R5, R3 ;  /* 0x00000005ff067223 */ /* 0x000fca0000000003 */
[----:B------:R-:W-:-:S13]  /*0200*/  FSETP.GT.AND P0, PT, |R6|, 1.469367938527859385e-39, PT ;  /* 0x001000000600780b */ /* 0x000fda0003f04200 */
[----:B------:R-:W-:Y:S05]  /*0210*/  @P0 BRA P1, `(.L_x_1) ;  /* 0x00000000001c0947 */ /* 0x000fea0000800000 */
[----:B------:R-:W-:Y:S01]  /*0220*/  IMAD.MOV.U32 R14, RZ, RZ, R8 ;  /* 0x000000ffff0e7224 */ /* 0x000fe200078e0008 */
[----:B------:R-:W-:Y:S01]  /*0230*/  MOV R6, 0x270 ;  /* 0x0000027000067802 */ /* 0x000fe20000000f00 */
[----:B------:R-:W-:Y:S02]  /*0240*/  IMAD.MOV.U32 R15, RZ, RZ, R9 ;  /* 0x000000ffff0f7224 */ /* 0x000fe400078e0009 */
[----:B------:R-:W-:-:S07]  /*0250*/  IMAD.MOV.U32 R11, RZ, RZ, R5 ;  /* 0x000000ffff0b7224 */ /* 0x000fce00078e0005 */
[----:B------:R-:W-:Y:S05]  /*0260*/  CALL.REL.NOINC `($__internal_0_$__cuda_sm20_div_rn_f64_full) ;  /* 0x00000004002c7944 */ /* 0x000fea0003c00000 */
[----:B------:R-:W-:Y:S02]  /*0270*/  IMAD.MOV.U32 R2, RZ, RZ, R14 ;  /* 0x000000ffff027224 */ /* 0x000fe400078e000e */
[----:B------:R-:W-:-:S07]  /*0280*/  IMAD.MOV.U32 R3, RZ, RZ, R15 ;  /* 0x000000ffff037224 */ /* 0x000fce00078e000f */
.L_x_1:
[----:B------:R-:W-:Y:S05]  /*0290*/  BSYNC.RECONVERGENT B0 ;  /* 0x0000000000007941 */ /* 0x000fea0003800200 */
.L_x_0:
[----:B------:R-:W0:Y:S01]  /*02a0*/  LDCU UR4, c[0x0][0x3a4] ;  /* 0x00007480ff0477ac */ /* 0x000e220008000800 */
[----:B------:R-:W-:Y:S01]  /*02b0*/  IMAD.MOV.U32 R4, RZ, RZ, 0x1 ;  /* 0x00000001ff047424 */ /* 0x000fe200078e00ff */
[----:B------:R-:W1:Y:S01]  /*02c0*/  LDC.64 R16, c[0x0][0x390] ;  /* 0x0000e400ff107b82 */ /* 0x000e620000000a00 */
[----:B------:R-:W-:Y:S07]  /*02d0*/  BSSY.RECONVERGENT B0, `(.L_x_2) ;  /* 0x000001d000007945 */ /* 0x000fee0003800200 */
[----:B------:R-:W1:Y:S01]  /*02e0*/  LDC.64 R14, c[0x0][0x398] ;  /* 0x0000e600ff0e7b82 */ /* 0x000e620000000a00 */
[----:B0-----:R-:W0:Y:S01]  /*02f0*/  I2F.F64.U32 R8, UR4 ;  /* 0x0000000400087d12 */ /* 0x001e220008201800 */
[----:B------:R-:W2:Y:S07]  /*0300*/  LDCU.64 UR4, c[0x0][0x380] ;  /* 0x00007000ff0477ac */ /* 0x000eae0008000a00 */
[----:B0-----:R-:W0:Y:S01]  /*0310*/  MUFU.RCP64H R5, R9 ;  /* 0x0000000900057308 */ /* 0x001e220000001800 */
[----:B--2---:R-:W-:-:S02]  /*0320*/  DADD R2, R2, UR4 ;  /* 0x0000000402027e29 */ /* 0x004fc40008000000 */
[----:B0-----:R-:W-:-:S08]  /*0330*/  DFMA R10, -R8, R4, 1 ;  /* 0x3ff00000080a742b */ /* 0x001fd00000000104 */
[----:B------:R-:W-:-:S08]  /*0340*/  DFMA R10, R10, R10, R10 ;  /* 0x0000000a0a0a722b */ /* 0x000fd0000000000a */
[----:B------:R-:W-:Y:S02]  /*0350*/  DFMA R12, R4, R10, R4 ;  /* 0x0000000a040c722b */ /* 0x000fe40000000004 */
[----:B------:R-:W0:Y:S01]  /*0360*/  I2F.F64.U32 R10, R7 ;  /* 0x00000007000a7312 */ /* 0x000e220000201800 */
        /* <DEDUP_REMOVED lines=14> */
[----:B------:R-:W-:Y:S02]  /*0450*/  IMAD.MOV.U32 R4, RZ, RZ, R8 ;  /* 0x000000ffff047224 */ /* 0x000fe400078e0008 */
[----:B------:R-:W-:-:S07]  /*0460*/  IMAD.MOV.U32 R11, RZ, RZ, R9 ;  /* 0x000000ffff0b7224 */ /* 0x000fce00078e0009 */
[----:B------:R-:W-:Y:S05]  /*0470*/  CALL.REL.NOINC `($__internal_0_$__cuda_sm20_div_rn_f64_full) ;  /* 0x0000000000a87944 */ /* 0x000fea0003c00000 */
[----:B------:R-:W-:Y:S02]  /*0480*/  IMAD.MOV.U32 R4, RZ, RZ, R14 ;  /* 0x000000ffff047224 */ /* 0x000fe400078e000e */
[----:B------:R-:W-:-:S07]  /*0490*/  IMAD.MOV.U32 R5, RZ, RZ, R15 ;  /* 0x000000ffff057224 */ /* 0x000fce00078e000f */
.L_x_3:
[----:B------:R-:W-:Y:S05]  /*04a0*/  BSYNC.RECONVERGENT B0 ;  /* 0x0000000000007941 */ /* 0x000fea0003800200 */
.L_x_2:
[----:B------:R-:W0:Y:S01]  /*04b0*/  LDCU.64 UR4, c[0x0][0x390] ;  /* 0x00007200ff0477ac */ /* 0x000e220008000a00 */
[----:B------:R-:W-:Y:S01]  /*04c0*/  BSSY.RECONVERGENT B0, `(.L_x_4) ;  /* 0x0000014000007945 */ /* 0x000fe20003800200 */
[----:B------:R-:W-:Y:S01]  /*04d0*/  IMAD.MOV.U32 R6, RZ, RZ, RZ ;  /* 0x000000ffff067224 */ /* 0x000fe200078e00ff */
[----:B------:R-:W-:Y:S02]  /*04e0*/  CS2R R10, SRZ ;  /* 0x00000000000a7805 */ /* 0x000fe4000001ff00 */
[----:B------:R-:W-:Y:S02]  /*04f0*/  CS2R R12, SRZ ;  /* 0x00000000000c7805 */ /* 0x000fe4000001ff00 */
[----:B------:R-:W-:Y:S02]  /*0500*/  CS2R R8, SRZ ;  /* 0x0000000000087805 */ /* 0x000fe4000001ff00 */
[----:B------:R-:W-:Y:S01]  /*0510*/  CS2R R14, SRZ ;  /* 0x00000000000e7805 */ /* 0x000fe2000001ff00 */
[----:B0-----:R-:W-:-:S11]  /*0520*/  DADD R4, R4, UR4 ;  /* 0x0000000404047e29 */ /* 0x001fd60008000000 */
.L_x_5:
[----:B------:R-:W-:Y:S01]  /*0530*/  DADD R10, R12, -R10 ;  /* 0x000000000c0a7229 */ /* 0x000fe2000000080a */
[----:B------:R-:W-:Y:S01]  /*0540*/  ISETP.GE.U32.AND P0, PT, R6, 0x3e7, PT ;  /* 0x000003e70600780c */ /* 0x000fe20003f06070 */
[----:B------:R-:W-:-:S06]  /*0550*/  DADD R12, R14, R14 ;  /* 0x000000000e0c7229 */ /* 0x000fcc000000000e */
[----:B------:R-:W-:Y:S02]  /*0560*/  DADD R14, R2, R10 ;  /* 0x00000000020e7229 */ /* 0x000fe4000000000a */
[----:B------:R-:W-:-:S06]  /*0570*/  DFMA R8, R12, R8, R4 ;  /* 0x000000080c08722b */ /* 0x000fcc0000000004 */
[----:B------:R-:W-:Y:S02]  /*0580*/  DMUL R12, R14, R14 ;  /* 0x0000000e0e0c7228 */ /* 0x000fe40000000000 */
[----:B------:R-:W-:-:S08]  /*0590*/  DMUL R10, R8, R8 ;  /* 0x00000008080a7228 */ /* 0x000fd00000000000 */
[----:B------:R-:W-:-:S08]  /*05a0*/  DADD R16, R12, R10 ;  /* 0x000000000c107229 */ /* 0x000fd0000000000a */
[----:B------:R-:W-:Y:S01]  /*05b0*/  DSETP.LE.AND P1, PT, R16, 4, PT ;  /* 0x401000001000742a */ /* 0x000fe20003f23000 */
[----:B------:R-:W-:Y:S02]  /*05c0*/  VIADD R16, R6, 0x1 ;  /* 0x0000000106107836 */ /* 0x000fe40000000000 */
[----:B------:R-:W-:Y:S02]  /*05d0*/  IMAD.MOV.U32 R17, RZ, RZ, R6 ;  /* 0x000000ffff117224 */ /* 0x000fe400078e0006 */
[----:B------:R-:W-:-:S09]  /*05e0*/  IMAD.MOV.U32 R6, RZ, RZ, R16 ;  /* 0x000000ffff067224 */ /* 0x000fd200078e0010 */
[----:B------:R-:W-:Y:S05]  /*05f0*/  @!P0 BRA P1, `(.L_x_5) ;  /* 0xfffffffc00cc8947 */ /* 0x000fea000083ffff */
[----:B------:R-:W-:Y:S05]  /*0600*/  BSYNC.RECONVERGENT B0 ;  /* 0x0000000000007941 */ /* 0x000fea0003800200 */
.L_x_4:
[----:B------:R-:W0:Y:S01]  /*0610*/  LDCU UR4, c[0x0][0x3a0] ;  /* 0x00007400ff0477ac */ /* 0x000e220008000800 */
[----:B------:R-:W-:Y:S02]  /*0620*/  ISETP.NE.AND P0, PT, R16, 0x3e8, PT ;  /* 0x000003e81000780c */ /* 0x000fe40003f05270 */
[----:B------:R-:W-:Y:S01]  /*0630*/  PRMT R5, RZ, 0x7610, R5 ;  /* 0x00007610ff057816 */ /* 0x000fe20000000005 */
[----:B------:R-:W1:Y:S10]  /*0640*/  LDCU.64 UR6, c[0x0][0x3a8] ;  /* 0x00007500ff0677ac */ /* 0x000e740008000a00 */
[----:B------:R-:W-:-:S02]  /*0650*/  @P0 IMAD.MOV.U32 R2, RZ, RZ, 0xff ;  /* 0x000000ffff020424 */ /* 0x000fc400078e00ff */
[----:B0-----:R-:W-:Y:S01]  /*0660*/  IMAD R7, R7, UR4, R0 ;  /* 0x0000000407077c24 */ /* 0x001fe2000f8e0200 */
[----:B------:R-:W0:Y:S01]  /*0670*/  LDCU.64 UR4, c[0x0][0x358] ;  /* 0x00006b00ff0477ac */ /* 0x000e220008000a00 */
[----:B------:R-:W-:Y:S02]  /*0680*/  @P0 IMAD R0, R17, R2, 0xff ;  /* 0x000000ff11000424 */ /* 0x000fe400078e0202 */
[----:B------:R-:W-:Y:S02]  /*0690*/  IMAD R7, R7, 0x3, RZ ;  /* 0x0000000307077824 */ /* 0x000fe400078e02ff */
[----:B------:R-:W-:-:S03]  /*06a0*/  @P0 IMAD.HI.U32 R0, R0, 0x10624dd3, RZ ;  /* 0x10624dd300000827 */ /* 0x000fc600078e00ff */
[C---:B-1----:R-:W-:Y:S02]  /*06b0*/  IADD3 R2, P1, PT, R7.reuse, UR6, RZ ;  /* 0x0000000607027c10 */ /* 0x042fe4000ff3e0ff */
[----:B------:R-:W-:Y:S02]  /*06c0*/  @P0 SHF.R.U32.HI R5, RZ, 0x6, R0 ;  /* 0x00000006ff050819 */ /* 0x000fe40000011600 */
[----:B------:R-:W-:-:S05]  /*06d0*/  LEA.HI.X.SX32 R3, R7, UR7, 0x1, P1 ;  /* 0x0000000707037c11 */ /* 0x000fca00088f0eff */
[----:B0-----:R-:W-:Y:S04]  /*06e0*/  STG.E.U8 desc[UR4][R2.64], R5 ;  /* 0x0000000502007986 */ /* 0x001fe8000c101104 */
[----:B------:R-:W-:Y:S04]  /*06f0*/  STG.E.U8 desc[UR4][R2.64+0x1], R5 ;  /* 0x0000010502007986 */ /* 0x000fe8000c101104 */
[----:B------:R-:W-:Y:S01]  /*0700*/  STG.E.U8 desc[UR4][R2.64+0x2], R5 ;  /* 0x0000020502007986 */ /* 0x000fe2000c101104 */
[----:B------:R-:W-:Y:S05]  /*0710*/  EXIT ;  /* 0x000000000000794d */ /* 0x000fea0003800000 */
        .weak           $__internal_0_$__cuda_sm20_div_rn_f64_full
        .type           $__internal_0_$__cuda_sm20_div_rn_f64_full,@function
        .size           $__internal_0_$__cuda_sm20_div_rn_f64_full,(.L_x_12 - $__internal_0_$__cuda_sm20_div_rn_f64_full)
$__internal_0_$__cuda_sm20_div_rn_f64_full:
[C---:B------:R-:W-:Y:S01]  /*0720*/  FSETP.GEU.AND P0, PT, |R11|.reuse, 1.469367938527859385e-39, PT ;  /* 0x001000000b00780b */ /* 0x040fe20003f0e200 */
[--C-:B------:R-:W-:Y:S01]  /*0730*/  IMAD.MOV.U32 R10, RZ, RZ, R4.reuse ;  /* 0x000000ffff0a7224 */ /* 0x100fe200078e0004 */
[C---:B------:R-:W-:Y:S01]  /*0740*/  LOP3.LUT R12, R11.reuse, 0x800fffff, RZ, 0xc0, !PT ;  /* 0x800fffff0b0c7812 */ /* 0x040fe200078ec0ff */
[----:B------:R-:W-:Y:S01]  /*0750*/  IMAD.MOV.U32 R9, RZ, RZ, R15 ;  /* 0x000000ffff097224 */ /* 0x000fe200078e000f */
[----:B------:R-:W-:Y:S01]  /*0760*/  LOP3.LUT R20, R11, 0x7ff00000, RZ, 0xc0, !PT ;  /* 0x7ff000000b147812 */ /* 0x000fe200078ec0ff */
[----:B------:R-:W-:Y:S01]  /*0770*/  IMAD.MOV.U32 R16, RZ, RZ, 0x1 ;  /* 0x00000001ff107424 */ /* 0x000fe200078e00ff */
[----:B------:R-:W-:Y:S01]  /*0780*/  LOP3.LUT R13, R12, 0x3ff00000, RZ, 0xfc, !PT ;  /* 0x3ff000000c0d7812 */ /* 0x000fe200078efcff */
[----:B------:R-:W-:Y:S01]  /*0790*/  IMAD.MOV.U32 R12, RZ, RZ, R4 ;  /* 0x000000ffff0c7224 */ /* 0x000fe200078e0004 */
[C---:B------:R-:W-:Y:S01]  /*07a0*/  FSETP.GEU.AND P2, PT, |R9|.reuse, 1.469367938527859385e-39, PT ;  /* 0x001000000900780b */ /* 0x040fe20003f4e200 */
[----:B------:R-:W-:Y:S01]  /*07b0*/  IMAD.MOV.U32 R8, RZ, RZ, R14 ;  /* 0x000000ffff087224 */ /* 0x000fe200078e000e */
[----:B------:R-:W-:Y:S01]  /*07c0*/  LOP3.LUT R15, R9, 0x7ff00000, RZ, 0xc0, !PT ;  /* 0x7ff00000090f7812 */ /* 0x000fe200078ec0ff */
[----:B------:R-:W-:Y:S02]  /*07d0*/  BSSY.RECONVERGENT B1, `(.L_x_6) ;  /* 0x0000050000017945 */ /* 0x000fe40003800200 */
[----:B------:R-:W-:Y:S01]  /*07e0*/  @!P0 DMUL R12, R10, 8.98846567431157953865e+307 ;  /* 0x7fe000000a0c8828 */ /* 0x000fe20000000000 */
[----:B------:R-:W-:-:S05]  /*07f0*/  ISETP.GE.U32.AND P1, PT, R15, R20, PT ;  /* 0x000000140f00720c */ /* 0x000fca0003f26070 */
[----:B------:R-:W0:Y:S02]  /*0800*/  MUFU.RCP64H R17, R13 ;  /* 0x0000000d00117308 */ /* 0x000e240000001800 */
[----:B------:R-:W-:-:S04]  /*0810*/  @!P2 LOP3.LUT R14, R11, 0x7ff00000, RZ, 0xc0, !PT ;  /* 0x7ff000000b0ea812 */ /* 0x000fc800078ec0ff */
[----:B------:R-:W-:Y:S01]  /*0820*/  @!P2 ISETP.GE.U32.AND P3, PT, R15, R14, PT ;  /* 0x0000000e0f00a20c */ /* 0x000fe20003f66070 */
[----:B------:R-:W-:-:S05]  /*0830*/  IMAD.MOV.U32 R14, RZ, RZ, 0x1ca00000 ;  /* 0x1ca00000ff0e7424 */ /* 0x000fca00078e00ff */
[----:B------:R-:W-:-:S04]  /*0840*/  @!P2 SEL R19, R14, 0x63400000, !P3 ;  /* 0x634000000e13a807 */ /* 0x000fc80005800000 */
[----:B------:R-:W-:Y:S01]  /*0850*/  @!P2 LOP3.LUT R22, R19, 0x80000000, R9, 0xf8, !PT ;  /* 0x800000001316a812 */ /* 0x000fe200078ef809 */
[----:B0-----:R-:W-:-:S03]  /*0860*/  DFMA R4, R16, -R12, 1 ;  /* 0x3ff000001004742b */ /* 0x001fc6000000080c */
[----:B------:R-:W-:Y:S01]  /*0870*/  @!P2 LOP3.LUT R23, R22, 0x100000, RZ, 0xfc, !PT ;  /* 0x001000001617a812 */ /* 0x000fe200078efcff */
[----:B------:R-:W-:-:S04]  /*0880*/  @!P2 IMAD.MOV.U32 R22, RZ, RZ, RZ ;  /* 0x000000ffff16a224 */ /* 0x000fc800078e00ff */
[----:B------:R-:W-:-:S08]  /*0890*/  DFMA R4, R4, R4, R4 ;  /* 0x000000040404722b */ /* 0x000fd00000000004 */
[----:B------:R-:W-:Y:S01]  /*08a0*/  DFMA R16, R16, R4, R16 ;  /* 0x000000041010722b */ /* 0x000fe20000000010 */
[----:B------:R-:W-:Y:S01]  /*08b0*/  SEL R5, R14, 0x63400000, !P1 ;  /* 0x634000000e057807 */ /* 0x000fe20004800000 */
[----:B------:R-:W-:-:S03]  /*08c0*/  IMAD.MOV.U32 R4, RZ, RZ, R8 ;  /* 0x000000ffff047224 */ /* 0x000fc600078e0008 */
[----:B------:R-:W-:-:S03]  /*08d0*/  LOP3.LUT R5, R5, 0x800fffff, R9, 0xf8, !PT ;  /* 0x800fffff05057812 */ /* 0x000fc600078ef809 */
[----:B------:R-:W-:-:S03]  /*08e0*/  DFMA R18, R16, -R12, 1 ;  /* 0x3ff000001012742b */ /* 0x000fc6000000080c */
[----:B------:R-:W-:Y:S01]  /*08f0*/  @!P2 DFMA R4, R4, 2, -R22 ;  /* 0x400000000404a82b */ /* 0x000fe20000000816 */
[----:B------:R-:W-:-:S04]  /*0900*/  IMAD.MOV.U32 R22, RZ, RZ, R15 ;  /* 0x000000ffff167224 */ /* 0x000fc800078e000f */
[----:B------:R-:W-:Y:S01]  /*0910*/  DFMA R16, R16, R18, R16 ;  /* 0x000000121010722b */ /* 0x000fe20000000010 */
[----:B------:R-:W-:Y:S01]  /*0920*/  IMAD.MOV.U32 R23, RZ, RZ, R20 ;  /* 0x000000ffff177224 */ /* 0x000fe200078e0014 */
[----:B------:R-:W-:-:S03]  /*0930*/  @!P0 LOP3.LUT R23, R13, 0x7ff00000, RZ, 0xc0, !PT ;  /* 0x7ff000000d178812 */ /* 0x000fc600078ec0ff */
[----:B------:R-:W-:Y:S02]  /*0940*/  @!P2 LOP3.LUT R22, R5, 0x7ff00000, RZ, 0xc0, !PT ;  /* 0x7ff000000516a812 */ /* 0x000fe400078ec0ff */
[----:B------:R-:W-:Y:S01]  /*0950*/  VIADD R25, R23, 0xffffffff ;  /* 0xffffffff17197836 */ /* 0x000fe20000000000 */
[----:B------:R-:W-:Y:S02]  /*0960*/  DMUL R18, R16, R4 ;  /* 0x0000000410127228 */ /* 0x000fe40000000000 */
[----:B------:R-:W-:-:S05]  /*0970*/  VIADD R24, R22, 0xffffffff ;  /* 0xffffffff16187836 */ /* 0x000fca0000000000 */
[----:B------:R-:W-:Y:S01]  /*0980*/  ISETP.GT.U32.AND P0, PT, R24, 0x7feffffe, PT ;  /* 0x7feffffe1800780c */ /* 0x000fe20003f04070 */
[----:B------:R-:W-:-:S03]  /*0990*/  DFMA R20, R18, -R12, R4 ;  /* 0x8000000c1214722b */ /* 0x000fc60000000004 */
[----:B------:R-:W-:-:S05]  /*09a0*/  ISETP.GT.U32.OR P0, PT, R25, 0x7feffffe, P0 ;  /* 0x7feffffe1900780c */ /* 0x000fca0000704470 */
[----:B------:R-:W-:-:S08]  /*09b0*/  DFMA R16, R16, R20, R18 ;  /* 0x000000141010722b */ /* 0x000fd00000000012 */
[----:B------:R-:W-:Y:S05]  /*09c0*/  @P0 BRA `(.L_x_7) ;  /* 0x00000000006c0947 */ /* 0x000fea0003800000 */
[----:B------:R-:W-:-:S04]  /*09d0*/  LOP3.LUT R18, R11, 0x7ff00000, RZ, 0xc0, !PT ;  /* 0x7ff000000b127812 */ /* 0x000fc800078ec0ff */
[CC--:B------:R-:W-:Y:S02]  /*09e0*/  VIADDMNMX R8, R15.reuse, -R18.reuse, 0xb9600000, !PT ;  /* 0xb96000000f087446 */ /* 0x0c0fe40007800912 */
[----:B------:R-:W-:Y:S02]  /*09f0*/  ISETP.GE.U32.AND P0, PT, R15, R18, PT ;  /* 0x000000120f00720c */ /* 0x000fe40003f06070 */
[----:B------:R-:W-:Y:S02]  /*0a00*/  VIMNMX R8, PT, PT, R8, 0x46a00000, PT ;  /* 0x46a0000008087848 */ /* 0x000fe40003fe0100 */
[----:B------:R-:W-:-:S05]  /*0a10*/  SEL R9, R14, 0x63400000, !P0 ;  /* 0x634000000e097807 */ /* 0x000fca0004000000 */
[----:B------:R-:W-:Y:S02]  /*0a20*/  IMAD.IADD R18, R8, 0x1, -R9 ;  /* 0x0000000108127824 */ /* 0x000fe400078e0a09 */
[----:B------:R-:W-:Y:S02]  /*0a30*/  IMAD.MOV.U32 R8, RZ, RZ, RZ ;  /* 0x000000ffff087224 */ /* 0x000fe400078e00ff */
[----:B------:R-:W-:-:S06]  /*0a40*/  VIADD R9, R18, 0x7fe00000 ;  /* 0x7fe0000012097836 */ /* 0x000fcc0000000000 */
[----:B------:R-:W-:-:S10]  /*0a50*/  DMUL R14, R16, R8 ;  /* 0x00000008100e7228 */ /* 0x000fd40000000000 */
[----:B------:R-:W-:-:S13]  /*0a60*/  FSETP.GTU.AND P0, PT, |R15|, 1.469367938527859385e-39, PT ;  /* 0x001000000f00780b */ /* 0x000fda0003f0c200 */
[----:B------:R-:W-:Y:S05]  /*0a70*/  @P0 BRA `(.L_x_8) ;  /* 0x0000000000940947 */ /* 0x000fea0003800000 */
[----:B------:R-:W-:Y:S01]  /*0a80*/  DFMA R4, R16, -R12, R4 ;  /* 0x8000000c1004722b */ /* 0x000fe20000000004 */
[----:B------:R-:W-:-:S09]  /*0a90*/  IMAD.MOV.U32 R8, RZ, RZ, RZ ;  /* 0x000000ffff087224 */ /* 0x000fd200078e00ff */
[C---:B------:R-:W-:Y:S02]  /*0aa0*/  FSETP.NEU.AND P0, PT, R5.reuse, RZ, PT ;  /* 0x000000ff0500720b */ /* 0x040fe40003f0d000 */
[----:B------:R-:W-:-:S04]  /*0ab0*/  LOP3.LUT R11, R5, 0x80000000, R11, 0x48, !PT ;  /* 0x80000000050b7812 */ /* 0x000fc800078e480b */
[----:B------:R-:W-:-:S07]  /*0ac0*/  LOP3.LUT R9, R11, R9, RZ, 0xfc, !PT ;  /* 0x000000090b097212 */ /* 0x000fce00078efcff */
[----:B------:R-:W-:Y:S05]  /*0ad0*/  @!P0 BRA `(.L_x_8) ;  /* 0x00000000007c8947 */ /* 0x000fea0003800000 */
[----:B------:R-:W-:Y:S01]  /*0ae0*/  IMAD.MOV R5, RZ, RZ, -R18 ;  /* 0x000000ffff057224 */ /* 0x000fe200078e0a12 */
[----:B------:R-:W-:Y:S01]  /*0af0*/  DMUL.RP R8, R16, R8 ;  /* 0x0000000810087228 */ /* 0x000fe20000008000 */
[----:B------:R-:W-:-:S06]  /*0b00*/  IMAD.MOV.U32 R4, RZ, RZ, RZ ;  /* 0x000000ffff047224 */ /* 0x000fcc00078e00ff */
[----:B------:R-:W-:-:S03]  /*0b10*/  DFMA R4, R14, -R4, R16 ;  /* 0x800000040e04722b */ /* 0x000fc60000000010 */
[----:B------:R-:W-:-:S03]  /*0b20*/  LOP3.LUT R11, R9, R11, RZ, 0x3c, !PT ;  /* 0x0000000b090b7212 */ /* 0x000fc600078e3cff */
[----:B------:R-:W-:-:S04]  /*0b30*/  IADD3 R4, PT, PT, -R18, -0x43300000, RZ ;  /* 0xbcd0000012047810 */ /* 0x000fc80007ffe1ff */
[----:B------:R-:W-:-:S04]  /*0b40*/  FSETP.NEU.AND P0, PT, |R5|, R4, PT ;  /* 0x000000040500720b */ /* 0x000fc80003f0d200 */
[----:B------:R-:W-:Y:S02]  /*0b50*/  FSEL R14, R8, R14, !P0 ;  /* 0x0000000e080e7208 */ /* 0x000fe40004000000 */
[----:B------:R-:W-:Y:S01]  /*0b60*/  FSEL R15, R11, R15, !P0 ;  /* 0x0000000f0b0f7208 */ /* 0x000fe20004000000 */
[----:B------:R-:W-:Y:S06]  /*0b70*/  BRA `(.L_x_8) ;  /* 0x0000000000547947 */ /* 0x000fec0003800000 */
.L_x_7:
[----:B------:R-:W-:-:S14]  /*0b80*/  DSETP.NAN.AND P0, PT, R8, R8, PT ;  /* 0x000000080800722a */ /* 0x000fdc0003f08000 */
[----:B------:R-:W-:Y:S05]  /*0b90*/  @P0 BRA `(.L_x_9) ;  /* 0x0000000000440947 */ /* 0x000fea0003800000 */
[----:B------:R-:W-:-:S14]  /*0ba0*/  DSETP.NAN.AND P0, PT, R10, R10, PT ;  /* 0x0000000a0a00722a */ /* 0x000fdc0003f08000 */
[----:B------:R-:W-:Y:S05]  /*0bb0*/  @P0 BRA `(.L_x_10) ;  /* 0x0000000000300947 */ /* 0x000fea0003800000 */
[----:B------:R-:W-:Y:S01]  /*0bc0*/  ISETP.NE.AND P0, PT, R22, R23, PT ;  /* 0x000000171600720c */ /* 0x000fe20003f05270 */
[----:B------:R-:W-:Y:S02]  /*0bd0*/  IMAD.MOV.U32 R14, RZ, RZ, 0x0 ;  /* 0x00000000ff0e7424 */ /* 0x000fe400078e00ff */
[----:B------:R-:W-:-:S10]  /*0be0*/  IMAD.MOV.U32 R15, RZ, RZ, -0x80000 ;  /* 0xfff80000ff0f7424 */ /* 0x000fd400078e00ff */
[----:B------:R-:W-:Y:S05]  /*0bf0*/  @!P0 BRA `(.L_x_8) ;  /* 0x0000000000348947 */ /* 0x000fea0003800000 */
[----:B------:R-:W-:Y:S02]  /*0c00*/  ISETP.NE.AND P0, PT, R22, 0x7ff00000, PT ;  /* 0x7ff000001600780c */ /* 0x000fe40003f05270 */
[----:B------:R-:W-:Y:S02]  /*0c10*/  LOP3.LUT R15, R9, 0x80000000, R11, 0x48, !PT ;  /* 0x80000000090f7812 */ /* 0x000fe400078e480b */
[----:B------:R-:W-:-:S13]  /*0c20*/  ISETP.EQ.OR P0, PT, R23, RZ, !P0 ;  /* 0x000000ff1700720c */ /* 0x000fda0004702670 */
[----:B------:R-:W-:Y:S01]  /*0c30*/  @P0 LOP3.LUT R4, R15, 0x7ff00000, RZ, 0xfc, !PT ;  /* 0x7ff000000f040812 */ /* 0x000fe200078efcff */
[----:B------:R-:W-:Y:S02]  /*0c40*/  @!P0 IMAD.MOV.U32 R14, RZ, RZ, RZ ;  /* 0x000000ffff0e8224 */ /* 0x000fe400078e00ff */
[----:B------:R-:W-:Y:S02]  /*0c50*/  @P0 IMAD.MOV.U32 R14, RZ, RZ, RZ ;  /* 0x000000ffff0e0224 */ /* 0x000fe400078e00ff */
[----:B------:R-:W-:Y:S01]  /*0c60*/  @P0 IMAD.MOV.U32 R15, RZ, RZ, R4 ;  /* 0x000000ffff0f0224 */ /* 0x000fe200078e0004 */
[----:B------:R-:W-:Y:S06]  /*0c70*/  BRA `(.L_x_8) ;  /* 0x0000000000147947 */ /* 0x000fec0003800000 */
.L_x_10:
[----:B------:R-:W-:Y:S01]  /*0c80*/  LOP3.LUT R15, R11, 0x80000, RZ, 0xfc, !PT ;  /* 0x000800000b0f7812 */ /* 0x000fe200078efcff */
[----:B------:R-:W-:Y:S01]  /*0c90*/  IMAD.MOV.U32 R14, RZ, RZ, R10 ;  /* 0x000000ffff0e7224 */ /* 0x000fe200078e000a */
[----:B------:R-:W-:Y:S06]  /*0ca0*/  BRA `(.L_x_8) ;  /* 0x0000000000087947 */ /* 0x000fec0003800000 */
.L_x_9:
[----:B------:R-:W-:Y:S01]  /*0cb0*/  LOP3.LUT R15, R9, 0x80000, RZ, 0xfc, !PT ;  /* 0x00080000090f7812 */ /* 0x000fe200078efcff */
[----:B------:R-:W-:-:S07]  /*0cc0*/  IMAD.MOV.U32 R14, RZ, RZ, R8 ;  /* 0x000000ffff0e7224 */ /* 0x000fce00078e0008 */
.L_x_8:
[----:B------:R-:W-:Y:S05]  /*0cd0*/  BSYNC.RECONVERGENT B1 ;  /* 0x0000000000017941 */ /* 0x000fea0003800200 */
.L_x_6:
[----:B------:R-:W-:Y:S02]  /*0ce0*/  IMAD.MOV.U32 R4, RZ, RZ, R6 ;  /* 0x000000ffff047224 */ /* 0x000fe400078e0006 */
[----:B------:R-:W-:-:S04]  /*0cf0*/  IMAD.MOV.U32 R5, RZ, RZ, 0x0 ;  /* 0x00000000ff057424 */ /* 0x000fc800078e00ff */
[----:B------:R-:W-:Y:S05]  /*0d00*/  RET.REL.NODEC R4 `(_Z17computeMandelbrotddddiiPh) ;  /* 0xfffffff004bc7950 */ /* 0x000fea0003c3ffff */
.L_x_11:
[----:B------:R-:W-:-:S00]  /*0d10*/  BRA `(.L_x_11) ;  /* 0xfffffffc00fc7947 */ /* 0x000fc0000383ffff */
[----:B------:R-:W-:-:S00]  /*0d20*/  NOP ;  /* 0x0000000000007918 */ /* 0x000fc00000000000 */
        /* <DEDUP_REMOVED lines=13> */
.L_x_12:


//--------------------- .nv.shared.reserved.0     --------------------------
	.section	.nv.shared.reserved.0,"aw",@nobits
	.weak		__nv_reservedSMEM_offset_0_alias
	.size		__nv_reservedSMEM_offset_0_alias, 0, 64
	.other		__nv_reservedSMEM_offset_0_alias,@"STO_CUDA_RESERVED_SHARED STV_DEFAULT"
__nv_reservedSMEM_offset_0_alias:
	.zero		0
	.zero		64


//--------------------- .nv.constant0._Z17computeMandelbrotddddiiPh --------------------------
	.section	.nv.constant0._Z17computeMandelbrotddddiiPh,"a",@progbits
	.sectionflags	@""
	.align	4
.nv.constant0._Z17computeMandelbrotddddiiPh:
	.zero		944


//--------------------- SYMBOLS --------------------------

	.type		.nv.reservedSmem.offset0,@object
	.size		.nv.reservedSmem.offset0,0x4
